	.headerflags	@"EF_CUDA_TEXMODE_UNIFIED EF_CUDA_64BIT_ADDRESS EF_CUDA_ACCELERATORS EF_CUDA_SM90 EF_CUDA_VIRTUAL_SM(EF_CUDA_SM90)"
	.elftype	@"ET_EXEC"


//--------------------- .nv.info                  --------------------------
	.section	.nv.info,"",@"SHT_CUDA_INFO"
	.align	4


	//----- nvinfo : EIATTR_REGCOUNT
	.align		4
        /*0000*/ 	.byte	0x04, 0x2f
        /*0002*/ 	.short	(.L_3 - .L_2)
	.align		4
.L_2:
        /*0004*/ 	.word	index@(triton_per_fused_add_linalg_vector_norm_1)
        /*0008*/ 	.word	0x00000012


	//----- nvinfo : EIATTR_MIN_STACK_SIZE
	.align		4
.L_3:
        /*000c*/ 	.byte	0x04, 0x12
        /*000e*/ 	.short	(.L_5 - .L_4)
	.align		4
.L_4:
        /*0010*/ 	.word	index@(triton_per_fused_add_linalg_vector_norm_1)
        /*0014*/ 	.word	0x00000000


	//----- nvinfo : EIATTR_FRAME_SIZE
	.align		4
.L_5:
        /*0018*/ 	.byte	0x04, 0x11
        /*001a*/ 	.short	(.L_7 - .L_6)
	.align		4
.L_6:
        /*001c*/ 	.word	index@(triton_per_fused_add_linalg_vector_norm_1)
        /*0020*/ 	.word	0x00000000


	//----- nvinfo : EIATTR_MIN_STACK_SIZE
	.align		4
.L_7:
        /*0024*/ 	.byte	0x04, 0x12
        /*0026*/ 	.short	(.L_9 - .L_8)
	.align		4
.L_8:
        /*0028*/ 	.word	index@(triton_per_fused_add_linalg_vector_norm_1)
        /*002c*/ 	.word	0x00000000
.L_9:


//--------------------- .nv.info.triton_per_fused_add_linalg_vector_norm_1 --------------------------
	.section	.nv.info.triton_per_fused_add_linalg_vector_norm_1,"",@"SHT_CUDA_INFO"
	.sectionflags	@""
	.align	4


	//----- nvinfo : EIATTR_CUDA_API_VERSION
	.align		4
        /*0000*/ 	.byte	0x04, 0x37
        /*0002*/ 	.short	(.L_11 - .L_10)
.L_10:
        /*0004*/ 	.word	0x0000007c


	//----- nvinfo : EIATTR_KPARAM_INFO
	.align		4
.L_11:
        /*0008*/ 	.byte	0x04, 0x17
        /*000a*/ 	.short	(.L_13 - .L_12)
.L_12:
        /*000c*/ 	.word	0x00000000
        /*0010*/ 	.short	0x0004
        /*0012*/ 	.short	0x001c
        /*0014*/ 	.byte	0x00, 0xf0, 0x11, 0x00


	//----- nvinfo : EIATTR_KPARAM_INFO
	.align		4
.L_13:
        /*0018*/ 	.byte	0x04, 0x17
        /*001a*/ 	.short	(.L_15 - .L_14)
.L_14:
        /*001c*/ 	.word	0x00000000
        /*0020*/ 	.short	0x0003
        /*0022*/ 	.short	0x0018
        /*0024*/ 	.byte	0x00, 0xf0, 0x11, 0x00


	//----- nvinfo : EIATTR_KPARAM_INFO
	.align		4
.L_15:
        /*0028*/ 	.byte	0x04, 0x17
        /*002a*/ 	.short	(.L_17 - .L_16)
.L_16:
        /*002c*/ 	.word	0x00000000
        /*0030*/ 	.short	0x0002
        /*0032*/ 	.short	0x0010
        /*0034*/ 	.byte	0x00, 0xf4, 0x21, 0x00


	//----- nvinfo : EIATTR_KPARAM_INFO
	.align		4
.L_17:
        /*0038*/ 	.byte	0x04, 0x17
        /*003a*/ 	.short	(.L_19 - .L_18)
.L_18:
        /*003c*/ 	.word	0x00000000
        /*0040*/ 	.short	0x0001
        /*0042*/ 	.short	0x0008
        /*0044*/ 	.byte	0x00, 0xf4, 0x21, 0x00


	//----- nvinfo : EIATTR_KPARAM_INFO
	.align		4
.L_19:
        /*0048*/ 	.byte	0x04, 0x17
        /*004a*/ 	.short	(.L_21 - .L_20)
.L_20:
        /*004c*/ 	.word	0x00000000
        /*0050*/ 	.short	0x0000
        /*0052*/ 	.short	0x0000
        /*0054*/ 	.byte	0x00, 0xf4, 0x21, 0x00


	//----- nvinfo : EIATTR_SPARSE_MMA_MASK
	.align		4
.L_21:
        /*0058*/ 	.byte	0x03, 0x50
        /*005a*/ 	.short	0x0000


	//----- nvinfo : EIATTR_MAXREG_COUNT
	.align		4
        /*005c*/ 	.byte	0x03, 0x1b
        /*005e*/ 	.short	0x00ff


	//----- nvinfo : EIATTR_COOP_GROUP_MASK_REGIDS
	.align		4
        /*0060*/ 	.byte	0x04, 0x29
        /*0062*/ 	.short	(.L_23 - .L_22)


	//   ....[0]....
.L_22:
        /*0064*/ 	.word	0xffffffff


	//   ....[1]....
        /*0068*/ 	.word	0xffffffff


	//   ....[2]....
        /*006c*/ 	.word	0xffffffff


	//   ....[3]....
        /*0070*/ 	.word	0xffffffff


	//   ....[4]....
        /*0074*/ 	.word	0xffffffff


	//   ....[5]....
        /*0078*/ 	.word	0xffffffff


	//   ....[6]....
        /*007c*/ 	.word	0xffffffff


	//----- nvinfo : EIATTR_COOP_GROUP_INSTR_OFFSETS
	.align		4
.L_23:
        /*0080*/ 	.byte	0x04, 0x28
        /*0082*/ 	.short	(.L_25 - .L_24)


	//   ....[0]....
.L_24:
        /*0084*/ 	.word	0x00000260


	//   ....[1]....
        /*0088*/ 	.word	0x00000270


	//   ....[2]....
        /*008c*/ 	.word	0x000002a0


	//   ....[3]....
        /*0090*/ 	.word	0x000002b0


	//   ....[4]....
        /*0094*/ 	.word	0x000002e0


	//   ....[5]....
        /*0098*/ 	.word	0x000002f0


	//   ....[6]....
        /*009c*/ 	.word	0x000003f0


	//----- nvinfo : EIATTR_EXIT_INSTR_OFFSETS
	.align		4
.L_25:
        /*00a0*/ 	.byte	0x04, 0x1c
        /*00a2*/ 	.short	(.L_27 - .L_26)


	//   ....[0]....
.L_26:
        /*00a4*/ 	.word	0x00000540


	//   ....[1]....
        /*00a8*/ 	.word	0x00000580


	//----- nvinfo : EIATTR_REQNTID
	.align		4
.L_27:
        /*00ac*/ 	.byte	0x04, 0x10
        /*00ae*/ 	.short	(.L_29 - .L_28)
.L_28:
        /*00b0*/ 	.word	0x00000040
        /*00b4*/ 	.word	0x00000001
        /*00b8*/ 	.word	0x00000001


	//----- nvinfo : EIATTR_CBANK_PARAM_SIZE
	.align		4
.L_29:
        /*00bc*/ 	.byte	0x03, 0x19
        /*00be*/ 	.short	0x0020


	//----- nvinfo : EIATTR_PARAM_CBANK
	.align		4
        /*00c0*/ 	.byte	0x04, 0x0a
        /*00c2*/ 	.short	(.L_31 - .L_30)
	.align		4
.L_30:
        /*00c4*/ 	.word	index@(.nv.constant0.triton_per_fused_add_linalg_vector_norm_1)
        /*00c8*/ 	.short	0x0210
        /*00ca*/ 	.short	0x0020


	//----- nvinfo : EIATTR_SW_WAR
	.align		4
.L_31:
        /*00cc*/ 	.byte	0x04, 0x36
        /*00ce*/ 	.short	(.L_33 - .L_32)
.L_32:
        /*00d0*/ 	.word	0x00000008
.L_33:


//--------------------- .nv.callgraph             --------------------------
	.section	.nv.callgraph,"",@"SHT_CUDA_CALLGRAPH"
	.align	4
	.sectionentsize	8
	.align		4
        /*0000*/ 	.word	0x00000000
	.align		4
        /*0004*/ 	.word	0xffffffff
	.align		4
        /*0008*/ 	.word	0x00000000
	.align		4
        /*000c*/ 	.word	0xfffffffe
	.align		4
        /*0010*/ 	.word	0x00000000
	.align		4
        /*0014*/ 	.word	0xfffffffd
	.align		4
        /*0018*/ 	.word	0x00000000
	.align		4
        /*001c*/ 	.word	0xfffffffc


//--------------------- .nv.constant4             --------------------------
	.section	.nv.constant4,"a",@progbits
	.align	8
	.align		8
.nv.constant4:
        /*0000*/ 	.dword	_$_str
	.align		8
        /*0008*/ 	.dword	_$_str_$_2


//--------------------- .text.triton_per_fused_add_linalg_vector_norm_1 --------------------------
	.section	.text.triton_per_fused_add_linalg_vector_norm_1,"ax",@progbits
	.sectionflags	@"SHF_BARRIERS=1"
	.align	128
        .global         triton_per_fused_add_linalg_vector_norm_1
        .type           triton_per_fused_add_linalg_vector_norm_1,@function
        .size           triton_per_fused_add_linalg_vector_norm_1,(.L_x_1 - triton_per_fused_add_linalg_vector_norm_1)
        .other          triton_per_fused_add_linalg_vector_norm_1,@"STO_CUDA_ENTRY STV_DEFAULT"
triton_per_fused_add_linalg_vector_norm_1:
.text.triton_per_fused_add_linalg_vector_norm_1:
[----:B------:R-:W0:Y:S02]  /*0000*/  LDC R1, c[0x0][0x28] ;  /* 0x00000a00ff017b82 */ /* 0x000e240000000800 */
[----:B------:R-:W1:Y:S01]  /*0010*/  S2R R7, SR_TID.X ;  /* 0x0000000000077919 */ /* 0x000e620000002100 */
[----:B------:R-:W2:Y:S01]  /*0020*/  LDC.64 R4, c[0x0][0x218] ;  /* 0x00008600ff047b82 */ /* 0x000ea20000000a00 */
[----:B------:R-:W-:Y:S01]  /*0030*/  ULDC.64 UR6, c[0x0][0x208] ;  /* 0x0000820000067ab9 */ /* 0x000fe20000000a00 */
[----:B------:R-:W3:Y:S06]  /*0040*/  S2R R0, SR_CTAID.X ;  /* 0x0000000000007919 */ /* 0x000eec0000002500 */
[----:B------:R-:W4:Y:S01]  /*0050*/  LDC.64 R2, c[0x0][0x220] ;  /* 0x00008800ff027b82 */ /* 0x000f220000000a00 */
[----:B-1----:R-:W-:-:S02]  /*0060*/  IMAD.SHL.U32 R9, R7, 0x2, RZ ;  /* 0x0000000207097824 */ /* 0x002fc400078e00ff */
[----:B------:R-:W-:Y:S02]  /*0070*/  IMAD.SHL.U32 R8, R7, 0x4, RZ ;  /* 0x0000000407087824 */ /* 0x000fe400078e00ff */
[----:B---3--:R-:W-:Y:S01]  /*0080*/  IMAD.SHL.U32 R0, R0, 0x8, RZ ;  /* 0x0000000800007824 */ /* 0x008fe200078e00ff */
[----:B------:R-:W-:Y:S02]  /*0090*/  LOP3.LUT R9, R9, 0x6, RZ, 0xc0, !PT ;  /* 0x0000000609097812 */ /* 0x000fe400078ec0ff */
[----:B------:R-:W-:Y:S02]  /*00a0*/  LOP3.LUT R12, R8, 0xf0, RZ, 0xc0, !PT ;  /* 0x000000f0080c7812 */ /* 0x000fe400078ec0ff */
[----:B------:R-:W-:-:S04]  /*00b0*/  LOP3.LUT R10, R0, R9, RZ, 0xfc, !PT ;  /* 0x00000009000a7212 */ /* 0x000fc800078efcff */
[----:B------:R-:W-:Y:S02]  /*00c0*/  SHF.R.S32.HI R11, RZ, 0x1f, R10 ;  /* 0x0000001fff0b7819 */ /* 0x000fe4000001140a */
[----:B------:R-:W-:Y:S02]  /*00d0*/  ISETP.GE.AND P0, PT, R10, 0x40, PT ;  /* 0x000000400a00780c */ /* 0x000fe40003f06270 */
[----:B------:R-:W-:-:S04]  /*00e0*/  LEA.HI R11, R11, R10, RZ, 0x4 ;  /* 0x0000000a0b0b7211 */ /* 0x000fc800078f20ff */
[C---:B------:R-:W-:Y:S01]  /*00f0*/  LOP3.LUT R13, R11.reuse, 0xfffffff0, RZ, 0xc0, !PT ;  /* 0xfffffff00b0d7812 */ /* 0x040fe200078ec0ff */
[----:B------:R-:W-:-:S04]  /*0100*/  IMAD.SHL.U32 R11, R11, 0x10, RZ ;  /* 0x000000100b0b7824 */ /* 0x000fc800078e00ff */
[----:B------:R-:W-:Y:S01]  /*0110*/  IMAD.IADD R13, R10, 0x1, -R13 ;  /* 0x000000010a0d7824 */ /* 0x000fe200078e0a0d */
[----:B------:R-:W-:-:S03]  /*0120*/  LOP3.LUT R11, R11, 0xffffff00, RZ, 0xc0, !PT ;  /* 0xffffff000b0b7812 */ /* 0x000fc600078ec0ff */
[----:B----4-:R-:W-:Y:S01]  /*0130*/  IMAD.WIDE R2, R13, 0x4, R2 ;  /* 0x000000040d027825 */ /* 0x010fe200078e0202 */
[----:B------:R-:W-:Y:S02]  /*0140*/  IADD3 R11, R11, R13, R12 ;  /* 0x0000000d0b0b7210 */ /* 0x000fe40007ffe00c */
[----:B------:R-:W-:-:S03]  /*0150*/  CS2R R12, SRZ ;  /* 0x00000000000c7805 */ /* 0x000fc6000001ff00 */
[----:B--2---:R-:W-:Y:S01]  /*0160*/  IMAD.WIDE R4, R11, 0x4, R4 ;  /* 0x000000040b047825 */ /* 0x004fe200078e0204 */
[----:B------:R-:W-:Y:S02]  /*0170*/  CS2R R10, SRZ ;  /* 0x00000000000a7805 */ /* 0x000fe4000001ff00 */
[----:B------:R-:W2:Y:S04]  /*0180*/  @!P0 LDG.E.EL.64 R12, desc[UR6][R2.64] ;  /* 0x00000006020c8981 */ /* 0x000ea8000c2e1b00 */
[----:B------:R-:W3:Y:S01]  /*0190*/  @!P0 LDG.E.64 R10, desc[UR6][R4.64] ;  /* 0x00000006040a8981 */ /* 0x000ee2000c1e1b00 */
[----:B------:R-:W1:Y:S01]  /*01a0*/  S2UR UR5, SR_CgaCtaId ;  /* 0x00000000000579c3 */ /* 0x000e620000008800 */
[----:B------:R-:W-:Y:S01]  /*01b0*/  UMOV UR4, 0x400 ;  /* 0x0000040000047882 */ /* 0x000fe20000000000 */
[----:B------:R-:W-:Y:S01]  /*01c0*/  ISETP.GE.AND P1, PT, R7, 0x10, PT ;  /* 0x000000100700780c */ /* 0x000fe20003f26270 */
[----:B-1----:R-:W-:Y:S01]  /*01d0*/  UPRMT UR4, UR5, 0x654, UR4 ;  /* 0x0000065405047896 */ /* 0x002fe20008000004 */
[----:B---3--:R-:W-:-:S02]  /*01e0*/  SEL R15, R10, RZ, !P0 ;  /* 0x000000ff0a0f7207 */ /* 0x008fc40004000000 */
[----:B------:R-:W-:-:S03]  /*01f0*/  SEL R10, R11, RZ, !P0 ;  /* 0x000000ff0b0a7207 */ /* 0x000fc60004000000 */
[----:B--2---:R-:W-:Y:S02]  /*0200*/  FADD R12, R15, R12 ;  /* 0x0000000c0f0c7221 */ /* 0x004fe40000000000 */
[----:B------:R-:W-:Y:S02]  /*0210*/  FADD R13, R10, R13 ;  /* 0x0000000d0a0d7221 */ /* 0x000fe40000000000 */
[----:B------:R-:W-:Y:S02]  /*0220*/  FMUL R12, R12, R12 ;  /* 0x0000000c0c0c7220 */ /* 0x000fe40000400000 */
[----:B------:R-:W-:-:S03]  /*0230*/  FMUL R13, R13, R13 ;  /* 0x0000000d0d0d7220 */ /* 0x000fc60000400000 */
[----:B------:R-:W-:Y:S02]  /*0240*/  FSEL R12, R12, RZ, !P0 ;  /* 0x000000ff0c0c7208 */ /* 0x000fe40004000000 */
[----:B------:R-:W-:-:S03]  /*0250*/  FSEL R13, R13, RZ, !P0 ;  /* 0x000000ff0d0d7208 */ /* 0x000fc60004000000 */
[----:B------:R-:W1:Y:S04]  /*0260*/  SHFL.BFLY PT, R5, R12, 0x10, 0x1f ;  /* 0x0e001f000c057f89 */ /* 0x000e6800000e0000 */
[----:B------:R-:W2:Y:S01]  /*0270*/  SHFL.BFLY PT, R4, R13, 0x10, 0x1f ;  /* 0x0e001f000d047f89 */ /* 0x000ea200000e0000 */
[----:B-1----:R-:W-:Y:S01]  /*0280*/  FADD R5, R12, R5 ;  /* 0x000000050c057221 */ /* 0x002fe20000000000 */
[----:B--2---:R-:W-:-:S04]  /*0290*/  FADD R10, R13, R4 ;  /* 0x000000040d0a7221 */ /* 0x004fc80000000000 */
[----:B------:R-:W1:Y:S04]  /*02a0*/  SHFL.BFLY PT, R2, R5, 0x8, 0x1f ;  /* 0x0d001f0005027f89 */ /* 0x000e6800000e0000 */
[----:B------:R-:W2:Y:S01]  /*02b0*/  SHFL.BFLY PT, R11, R10, 0x8, 0x1f ;  /* 0x0d001f000a0b7f89 */ /* 0x000ea200000e0000 */
[----:B-1----:R-:W-:Y:S01]  /*02c0*/  FADD R3, R5, R2 ;  /* 0x0000000205037221 */ /* 0x002fe20000000000 */
[----:B--2---:R-:W-:-:S04]  /*02d0*/  FADD R11, R10, R11 ;  /* 0x0000000b0a0b7221 */ /* 0x004fc80000000000 */
[----:B------:R-:W1:Y:S04]  /*02e0*/  SHFL.BFLY PT, R4, R3, 0x4, 0x1f ;  /* 0x0c801f0003047f89 */ /* 0x000e6800000e0000 */
[----:B------:R-:W2:Y:S01]  /*02f0*/  SHFL.BFLY PT, R14, R11, 0x4, 0x1f ;  /* 0x0c801f000b0e7f89 */ /* 0x000ea200000e0000 */
[----:B------:R-:W-:Y:S02]  /*0300*/  LOP3.LUT R2, R7, 0x1f, RZ, 0xc0, !PT ;  /* 0x0000001f07027812 */ /* 0x000fe400078ec0ff */
[----:B------:R-:W-:Y:S02]  /*0310*/  SHF.R.U32.HI R12, RZ, 0x3, R7 ;  /* 0x00000003ff0c7819 */ /* 0x000fe40000011607 */
[----:B------:R-:W-:Y:S01]  /*0320*/  ISETP.GE.U32.AND P0, PT, R2, 0x4, PT ;  /* 0x000000040200780c */ /* 0x000fe20003f06070 */
[----:B------:R-:W-:Y:S01]  /*0330*/  IMAD.SHL.U32 R5, R9, 0x8, RZ ;  /* 0x0000000809057824 */ /* 0x000fe200078e00ff */
[----:B------:R-:W-:-:S04]  /*0340*/  LOP3.LUT R12, R12, 0x4, RZ, 0xc0, !PT ;  /* 0x000000040c0c7812 */ /* 0x000fc800078ec0ff */
[----:B------:R-:W-:Y:S01]  /*0350*/  LOP3.LUT R2, R5, R12, RZ, 0xfc, !PT ;  /* 0x0000000c05027212 */ /* 0x000fe200078efcff */
[----:B-1----:R-:W-:Y:S01]  /*0360*/  FADD R13, R3, R4 ;  /* 0x00000004030d7221 */ /* 0x002fe20000000000 */
[----:B--2---:R-:W-:-:S05]  /*0370*/  FADD R11, R11, R14 ;  /* 0x0000000e0b0b7221 */ /* 0x004fca0000000000 */
[----:B------:R-:W-:Y:S04]  /*0380*/  @!P0 STS [R2+UR4], R13 ;  /* 0x0000000d02008988 */ /* 0x000fe80008000804 */
[----:B------:R-:W-:Y:S01]  /*0390*/  @!P0 STS [R2+UR4+0x8], R11 ;  /* 0x0000080b02008988 */ /* 0x000fe20008000804 */
[----:B------:R-:W-:Y:S06]  /*03a0*/  BAR.SYNC.DEFER_BLOCKING 0x0 ;  /* 0x0000000000007b1d */ /* 0x000fec0000010000 */
[----:B------:R-:W1:Y:S01]  /*03b0*/  @!P1 LDS R6, [R8+UR4] ;  /* 0x0000000408069984 */ /* 0x000e620008000800 */
[----:B------:R-:W-:-:S04]  /*03c0*/  LOP3.LUT R4, R7, 0x1, RZ, 0xc0, !PT ;  /* 0x0000000107047812 */ /* 0x000fc800078ec0ff */
[----:B------:R-:W-:-:S04]  /*03d0*/  ISETP.NE.U32.AND P0, PT, R4, 0x1, PT ;  /* 0x000000010400780c */ /* 0x000fc80003f05070 */
[----:B------:R-:W-:Y:S01]  /*03e0*/  ISETP.LT.AND P0, PT, R7, 0x10, P0 ;  /* 0x000000100700780c */ /* 0x000fe20000701270 */
[----:B-1----:R-:W1:Y:S02]  /*03f0*/  SHFL.BFLY PT, R3, R6, 0x1, 0x1f ;  /* 0x0c201f0006037f89 */ /* 0x002e6400000e0000 */
[----:B-1----:R-:W-:-:S10]  /*0400*/  FADD R3, R6, R3 ;  /* 0x0000000306037221 */ /* 0x002fd40000000000 */
[----:B------:R1:W-:Y:S01]  /*0410*/  @P0 STS [R8+UR4], R3 ;  /* 0x0000000308000988 */ /* 0x0003e20008000804 */
[----:B------:R-:W-:Y:S06]  /*0420*/  BAR.SYNC.DEFER_BLOCKING 0x0 ;  /* 0x0000000000007b1d */ /* 0x000fec0000010000 */
[----:B------:R-:W-:Y:S04]  /*0430*/  LDS R10, [R5+UR4] ;  /* 0x00000004050a7984 */ /* 0x000fe80008000800 */
[----:B------:R-:W2:Y:S01]  /*0440*/  LDS R11, [R5+UR4+0x8] ;  /* 0x00000804050b7984 */ /* 0x000ea20008000800 */
[----:B------:R-:W-:-:S04]  /*0450*/  VIADD R4, R5, UR4 ;  /* 0x0000000405047c36 */ /* 0x000fc80008000000 */
[----:B------:R-:W-:Y:S01]  /*0460*/  IMAD R4, R9, -0x4, R4 ;  /* 0xfffffffc09047824 */ /* 0x000fe200078e0204 */
[----:B------:R-:W-:Y:S01]  /*0470*/  BAR.SYNC.DEFER_BLOCKING 0x0 ;  /* 0x0000000000007b1d */ /* 0x000fe20000010000 */
[----:B------:R-:W-:-:S04]  /*0480*/  LOP3.LUT R2, R7, 0x7, RZ, 0xc0, !PT ;  /* 0x0000000707027812 */ /* 0x000fc800078ec0ff */
[----:B------:R-:W-:Y:S02]  /*0490*/  LEA R6, R2, UR4, 0x2 ;  /* 0x0000000402067c11 */ /* 0x000fe4000f8e10ff */
[----:B-1----:R-:W-:Y:S01]  /*04a0*/  SHF.R.U32.HI R3, RZ, 0x3, R7 ;  /* 0x00000003ff037819 */ /* 0x002fe20000011607 */
[----:B--2---:R1:W-:Y:S01]  /*04b0*/  STS.64 [R4], R10 ;  /* 0x0000000a04007388 */ /* 0x0043e20000000a00 */
[----:B------:R-:W-:Y:S02]  /*04c0*/  BAR.SYNC.DEFER_BLOCKING 0x0 ;  /* 0x0000000000007b1d */ /* 0x000fe40000010000 */
[----:B------:R-:W-:Y:S02]  /*04d0*/  SGXT.U32 R3, R3, 0x2 ;  /* 0x000000020303781a */ /* 0x000fe40000000000 */
[----:B------:R-:W-:Y:S02]  /*04e0*/  LOP3.LUT R7, R0, 0x7, R7, 0xf8, !PT ;  /* 0x0000000700077812 */ /* 0x000fe400078ef807 */
[----:B------:R-:W-:-:S02]  /*04f0*/  LOP3.LUT P0, RZ, R12, R3, RZ, 0xfc, !PT ;  /* 0x000000030cff7212 */ /* 0x000fc4000780fcff */
[----:B------:R-:W1:Y:S02]  /*0500*/  LDC.64 R2, c[0x0][0x210] ;  /* 0x00008400ff027b82 */ /* 0x000e640000000a00 */
[----:B------:R-:W-:Y:S01]  /*0510*/  ISETP.LT.AND P0, PT, R7, 0x40, !P0 ;  /* 0x000000400700780c */ /* 0x000fe20004701270 */
[----:B------:R-:W3:Y:S05]  /*0520*/  LDS R6, [R6] ;  /* 0x0000000006067984 */ /* 0x000eea0000000800 */
[----:B------:R-:W-:Y:S07]  /*0530*/  BAR.SYNC.DEFER_BLOCKING 0x0 ;  /* 0x0000000000007b1d */ /* 0x000fee0000010000 */
[----:B-1----:R-:W-:Y:S05]  /*0540*/  @!P0 EXIT ;  /* 0x000000000000894d */ /* 0x002fea0003800000 */
[----:B---3--:R-:W0:Y:S01]  /*0550*/  MUFU.SQRT R5, R6 ;  /* 0x0000000600057308 */ /* 0x008e220000002000 */
[----:B------:R-:W-:-:S05]  /*0560*/  IMAD.WIDE R2, R7, 0x4, R2 ;  /* 0x0000000407027825 */ /* 0x000fca00078e0202 */
[----:B0-----:R-:W-:Y:S01]  /*0570*/  STG.E desc[UR6][R2.64], R5 ;  /* 0x0000000502007986 */ /* 0x001fe2000c101906 */
[----:B------:R-:W-:Y:S05]  /*0580*/  EXIT ;  /* 0x000000000000794d */ /* 0x000fea0003800000 */
.L_x_0:
[----:B------:R-:W-:-:S00]  /*0590*/  BRA `(.L_x_0) ;  /* 0xfffffffc00fc7947 */ /* 0x000fc0000383ffff */
[----:B------:R-:W-:-:S00]  /*05a0*/  NOP ;  /* 0x0000000000007918 */ /* 0x000fc00000000000 */
        /* <DEDUP_REMOVED lines=13> */
.L_x_1:


//--------------------- .nv.global.init           --------------------------
	.section	.nv.global.init,"aw",@progbits
.nv.global.init:
	.type		_$_str,@object
	.size		_$_str,(_$_str_$_2 - _$_str)
_$_str:
        /*0000*/ 	.byte	0x5f, 0x5f, 0x43, 0x55, 0x44, 0x41, 0x5f, 0x46, 0x54, 0x5a, 0x00
	.type		_$_str_$_2,@object
	.size		_$_str_$_2,(.L_1 - _$_str_$_2)
_$_str_$_2:
        /*000b*/ 	.byte	0x5f, 0x5f, 0x43, 0x55, 0x44, 0x41, 0x5f, 0x50, 0x52, 0x45, 0x43, 0x5f, 0x53, 0x51, 0x52, 0x54
        /*001b*/ 	.byte	0x00
.L_1:


//--------------------- .nv.shared.triton_per_fused_add_linalg_vector_norm_1 --------------------------
	.section	.nv.shared.triton_per_fused_add_linalg_vector_norm_1,"aw",@nobits
	.sectionflags	@""
	.align	16
	.zero		1024


//--------------------- .nv.constant0.triton_per_fused_add_linalg_vector_norm_1 --------------------------
	.section	.nv.constant0.triton_per_fused_add_linalg_vector_norm_1,"a",@progbits
	.sectionflags	@""
	.align	4
.nv.constant0.triton_per_fused_add_linalg_vector_norm_1:
	.zero		560
